//
// Generated by NVIDIA NVVM Compiler
//
// Compiler Build ID: CL-36424714
// Cuda compilation tools, release 13.0, V13.0.88
// Based on NVVM 20.0.0
//

.version 9.0
.target sm_100
.address_size 64

	// .globl	_Z10maxpoolingPfiiS_iiii

.visible .entry _Z10maxpoolingPfiiS_iiii(
	.param .u64 .ptr .align 1 _Z10maxpoolingPfiiS_iiii_param_0,
	.param .u32 _Z10maxpoolingPfiiS_iiii_param_1,
	.param .u32 _Z10maxpoolingPfiiS_iiii_param_2,
	.param .u64 .ptr .align 1 _Z10maxpoolingPfiiS_iiii_param_3,
	.param .u32 _Z10maxpoolingPfiiS_iiii_param_4,
	.param .u32 _Z10maxpoolingPfiiS_iiii_param_5,
	.param .u32 _Z10maxpoolingPfiiS_iiii_param_6,
	.param .u32 _Z10maxpoolingPfiiS_iiii_param_7
)
{
	.reg .pred 	%p<44>;
	.reg .b32 	%r<45>;
	.reg .b32 	%f<85>;
	.reg .b64 	%rd<35>;

	ld.param.u64 	%rd11, [_Z10maxpoolingPfiiS_iiii_param_0];
	ld.param.u32 	%r18, [_Z10maxpoolingPfiiS_iiii_param_1];
	ld.param.u64 	%rd10, [_Z10maxpoolingPfiiS_iiii_param_3];
	ld.param.u32 	%r19, [_Z10maxpoolingPfiiS_iiii_param_4];
	ld.param.u32 	%r20, [_Z10maxpoolingPfiiS_iiii_param_5];
	ld.param.u32 	%r21, [_Z10maxpoolingPfiiS_iiii_param_6];
	ld.param.u32 	%r22, [_Z10maxpoolingPfiiS_iiii_param_7];
	cvta.to.global.u64 	%rd1, %rd11;
	mov.u32 	%r23, %ctaid.x;
	mov.u32 	%r24, %ntid.x;
	mov.u32 	%r25, %tid.x;
	mad.lo.s32 	%r1, %r23, %r24, %r25;
	setp.ge.s32 	%p1, %r1, %r22;
	@%p1 bra 	$L__BB0_17;
	setp.lt.s32 	%p2, %r20, 1;
	@%p2 bra 	$L__BB0_17;
	mul.lo.s32 	%r27, %r19, %r19;
	div.s32 	%r28, %r1, %r27;
	mul.lo.s32 	%r29, %r27, %r28;
	sub.s32 	%r30, %r1, %r29;
	div.s32 	%r31, %r30, %r19;
	mul.lo.s32 	%r32, %r31, %r19;
	sub.s32 	%r33, %r30, %r32;
	cvt.s64.s32 	%rd12, %r29;
	cvt.s64.s32 	%rd13, %r32;
	add.s64 	%rd14, %rd13, %rd12;
	cvt.s64.s32 	%rd15, %r33;
	add.s64 	%rd16, %rd14, %rd15;
	cvta.to.global.u64 	%rd17, %rd10;
	shl.b64 	%rd18, %rd16, 2;
	add.s64 	%rd2, %rd17, %rd18;
	mul.lo.s32 	%r34, %r18, %r18;
	mul.lo.s32 	%r35, %r34, %r28;
	cvt.s64.s32 	%rd19, %r35;
	mad.lo.s32 	%r36, %r31, %r18, %r33;
	mul.lo.s32 	%r37, %r36, %r21;
	cvt.s64.s32 	%rd20, %r37;
	add.s64 	%rd3, %rd20, %rd19;
	and.b32  	%r2, %r20, 15;
	add.s32 	%r3, %r2, -1;
	and.b32  	%r4, %r20, 7;
	add.s32 	%r5, %r4, -1;
	and.b32  	%r6, %r20, 2147483632;
	and.b32  	%r7, %r20, 3;
	neg.s32 	%r8, %r6;
	add.s64 	%rd4, %rd1, 32;
	mov.b32 	%r40, 0;
	mov.f32 	%f84, 0fC3800000;
$L__BB0_3:
	setp.lt.u32 	%p3, %r20, 16;
	mul.lo.s32 	%r39, %r40, %r18;
	cvt.s64.s32 	%rd21, %r39;
	add.s64 	%rd5, %rd3, %rd21;
	mov.b32 	%r43, 0;
	@%p3 bra 	$L__BB0_6;
	shl.b64 	%rd22, %rd5, 2;
	add.s64 	%rd34, %rd4, %rd22;
	mov.u32 	%r41, %r8;
$L__BB0_5:
	.pragma "nounroll";
	ld.global.f32 	%f18, [%rd34+-32];
	setp.lt.f32 	%p4, %f84, %f18;
	selp.f32 	%f19, %f18, %f84, %p4;
	ld.global.f32 	%f20, [%rd34+-28];
	setp.lt.f32 	%p5, %f19, %f20;
	selp.f32 	%f21, %f20, %f19, %p5;
	ld.global.f32 	%f22, [%rd34+-24];
	setp.lt.f32 	%p6, %f21, %f22;
	selp.f32 	%f23, %f22, %f21, %p6;
	ld.global.f32 	%f24, [%rd34+-20];
	setp.lt.f32 	%p7, %f23, %f24;
	selp.f32 	%f25, %f24, %f23, %p7;
	ld.global.f32 	%f26, [%rd34+-16];
	setp.lt.f32 	%p8, %f25, %f26;
	selp.f32 	%f27, %f26, %f25, %p8;
	ld.global.f32 	%f28, [%rd34+-12];
	setp.lt.f32 	%p9, %f27, %f28;
	selp.f32 	%f29, %f28, %f27, %p9;
	ld.global.f32 	%f30, [%rd34+-8];
	setp.lt.f32 	%p10, %f29, %f30;
	selp.f32 	%f31, %f30, %f29, %p10;
	ld.global.f32 	%f32, [%rd34+-4];
	setp.lt.f32 	%p11, %f31, %f32;
	selp.f32 	%f33, %f32, %f31, %p11;
	ld.global.f32 	%f34, [%rd34];
	setp.lt.f32 	%p12, %f33, %f34;
	selp.f32 	%f35, %f34, %f33, %p12;
	ld.global.f32 	%f36, [%rd34+4];
	setp.lt.f32 	%p13, %f35, %f36;
	selp.f32 	%f37, %f36, %f35, %p13;
	ld.global.f32 	%f38, [%rd34+8];
	setp.lt.f32 	%p14, %f37, %f38;
	selp.f32 	%f39, %f38, %f37, %p14;
	ld.global.f32 	%f40, [%rd34+12];
	setp.lt.f32 	%p15, %f39, %f40;
	selp.f32 	%f41, %f40, %f39, %p15;
	ld.global.f32 	%f42, [%rd34+16];
	setp.lt.f32 	%p16, %f41, %f42;
	selp.f32 	%f43, %f42, %f41, %p16;
	ld.global.f32 	%f44, [%rd34+20];
	setp.lt.f32 	%p17, %f43, %f44;
	selp.f32 	%f45, %f44, %f43, %p17;
	ld.global.f32 	%f46, [%rd34+24];
	setp.lt.f32 	%p18, %f45, %f46;
	selp.f32 	%f47, %f46, %f45, %p18;
	ld.global.f32 	%f48, [%rd34+28];
	setp.lt.f32 	%p19, %f47, %f48;
	selp.f32 	%f84, %f48, %f47, %p19;
	add.s32 	%r41, %r41, 16;
	add.s64 	%rd34, %rd34, 64;
	setp.ne.s32 	%p20, %r41, 0;
	mov.u32 	%r43, %r6;
	@%p20 bra 	$L__BB0_5;
$L__BB0_6:
	setp.eq.s32 	%p21, %r2, 0;
	@%p21 bra 	$L__BB0_16;
	setp.lt.u32 	%p22, %r3, 7;
	@%p22 bra 	$L__BB0_9;
	cvt.u64.u32 	%rd23, %r43;
	add.s64 	%rd24, %rd5, %rd23;
	shl.b64 	%rd25, %rd24, 2;
	add.s64 	%rd26, %rd1, %rd25;
	ld.global.f32 	%f50, [%rd26];
	setp.lt.f32 	%p23, %f84, %f50;
	selp.f32 	%f51, %f50, %f84, %p23;
	ld.global.f32 	%f52, [%rd26+4];
	setp.lt.f32 	%p24, %f51, %f52;
	selp.f32 	%f53, %f52, %f51, %p24;
	ld.global.f32 	%f54, [%rd26+8];
	setp.lt.f32 	%p25, %f53, %f54;
	selp.f32 	%f55, %f54, %f53, %p25;
	ld.global.f32 	%f56, [%rd26+12];
	setp.lt.f32 	%p26, %f55, %f56;
	selp.f32 	%f57, %f56, %f55, %p26;
	ld.global.f32 	%f58, [%rd26+16];
	setp.lt.f32 	%p27, %f57, %f58;
	selp.f32 	%f59, %f58, %f57, %p27;
	ld.global.f32 	%f60, [%rd26+20];
	setp.lt.f32 	%p28, %f59, %f60;
	selp.f32 	%f61, %f60, %f59, %p28;
	ld.global.f32 	%f62, [%rd26+24];
	setp.lt.f32 	%p29, %f61, %f62;
	selp.f32 	%f63, %f62, %f61, %p29;
	ld.global.f32 	%f64, [%rd26+28];
	setp.lt.f32 	%p30, %f63, %f64;
	selp.f32 	%f84, %f64, %f63, %p30;
	add.s32 	%r43, %r43, 8;
$L__BB0_9:
	setp.eq.s32 	%p31, %r4, 0;
	@%p31 bra 	$L__BB0_16;
	setp.lt.u32 	%p32, %r5, 3;
	@%p32 bra 	$L__BB0_12;
	cvt.u64.u32 	%rd27, %r43;
	add.s64 	%rd28, %rd5, %rd27;
	shl.b64 	%rd29, %rd28, 2;
	add.s64 	%rd30, %rd1, %rd29;
	ld.global.f32 	%f66, [%rd30];
	setp.lt.f32 	%p33, %f84, %f66;
	selp.f32 	%f67, %f66, %f84, %p33;
	ld.global.f32 	%f68, [%rd30+4];
	setp.lt.f32 	%p34, %f67, %f68;
	selp.f32 	%f69, %f68, %f67, %p34;
	ld.global.f32 	%f70, [%rd30+8];
	setp.lt.f32 	%p35, %f69, %f70;
	selp.f32 	%f71, %f70, %f69, %p35;
	ld.global.f32 	%f72, [%rd30+12];
	setp.lt.f32 	%p36, %f71, %f72;
	selp.f32 	%f84, %f72, %f71, %p36;
	add.s32 	%r43, %r43, 4;
$L__BB0_12:
	setp.eq.s32 	%p37, %r7, 0;
	@%p37 bra 	$L__BB0_16;
	setp.eq.s32 	%p38, %r7, 1;
	cvt.u64.u32 	%rd31, %r43;
	add.s64 	%rd32, %rd5, %rd31;
	shl.b64 	%rd33, %rd32, 2;
	add.s64 	%rd9, %rd1, %rd33;
	ld.global.f32 	%f73, [%rd9];
	setp.lt.f32 	%p39, %f84, %f73;
	selp.f32 	%f84, %f73, %f84, %p39;
	@%p38 bra 	$L__BB0_16;
	setp.eq.s32 	%p40, %r7, 2;
	ld.global.f32 	%f74, [%rd9+4];
	setp.lt.f32 	%p41, %f84, %f74;
	selp.f32 	%f84, %f74, %f84, %p41;
	@%p40 bra 	$L__BB0_16;
	ld.global.f32 	%f75, [%rd9+8];
	setp.lt.f32 	%p42, %f84, %f75;
	selp.f32 	%f84, %f75, %f84, %p42;
$L__BB0_16:
	st.global.f32 	[%rd2], %f84;
	add.s32 	%r40, %r40, 1;
	setp.ne.s32 	%p43, %r40, %r20;
	@%p43 bra 	$L__BB0_3;
$L__BB0_17:
	ret;

}


// ===== COMPILED SASS (sm_100) =====

	.target	sm_100

	.elftype	@"ET_EXEC"


//--------------------- .note.nv.tkinfo           --------------------------
	.section	.note.nv.tkinfo,"",@"SHT_NOTE"
	.sectionflags	@"SHF_NOTE_NV_TKINFO"
	.tkinfo
        /*0018*/ 	.word	0x00000002
        /*0030*/ 	.string	""
        /*0030*/ 	.string	"ptxas"
        /*0030*/ 	.string	"Cuda compilation tools, release 13.0, V13.0.88"
        /*0030*/ 	.string	"Build cuda_13.0.r13.0/compiler.36424714_0"
        /*0030*/ 	.string	"-arch sm_100 -m 64 "



//--------------------- .note.nv.cuinfo           --------------------------
	.section	.note.nv.cuinfo,"",@"SHT_NOTE"
	.sectionflags	@"SHF_NOTE_NV_CUINFO"
        /*0018*/ 	.short	0x0002
        /*001a*/ 	.short	0x0064
        /*001c*/ 	.short	0x0082
	.zero		2


//--------------------- .nv.info                  --------------------------
	.section	.nv.info,"",@"SHT_CUDA_INFO"
	.align	4


	//----- nvinfo : EIATTR_REGCOUNT
	.align		4
        /*0000*/ 	.byte	0x04, 0x2f
        /*0002*/ 	.short	(.L_1 - .L_0)
	.align		4
.L_0:
        /*0004*/ 	.word	index@(_Z10maxpoolingPfiiS_iiii)
        /*0008*/ 	.word	0x0000001f


	//----- nvinfo : EIATTR_FRAME_SIZE
	.align		4
.L_1:
        /*000c*/ 	.byte	0x04, 0x11
        /*000e*/ 	.short	(.L_3 - .L_2)
	.align		4
.L_2:
        /*0010*/ 	.word	index@(_Z10maxpoolingPfiiS_iiii)
        /*0014*/ 	.word	0x00000000


	//----- nvinfo : EIATTR_MIN_STACK_SIZE
	.align		4
.L_3:
        /*0018*/ 	.byte	0x04, 0x12
        /*001a*/ 	.short	(.L_5 - .L_4)
	.align		4
.L_4:
        /*001c*/ 	.word	index@(_Z10maxpoolingPfiiS_iiii)
        /*0020*/ 	.word	0x00000000
.L_5:


//--------------------- .nv.compat                --------------------------
	.section	.nv.compat,"",@"SHT_CUDA_COMPAT_INFO"
	.align	4
        /*0000*/ 	.byte	0x02, 0x09, 0x00, 0x00, 0x02, 0x02, 0x01, 0x00, 0x02, 0x05, 0x05, 0x00, 0x03, 0x07, 0x01, 0x01
        /*0010*/ 	.byte	0x02, 0x03, 0x00, 0x00, 0x02, 0x06, 0x01, 0x00, 0x04, 0x0b, 0x08, 0x00, 0x09, 0x00, 0x00, 0x00
        /*0020*/ 	.byte	0x00, 0x00, 0x00, 0x00


//--------------------- .nv.info._Z10maxpoolingPfiiS_iiii --------------------------
	.section	.nv.info._Z10maxpoolingPfiiS_iiii,"",@"SHT_CUDA_INFO"
	.sectionflags	@""
	.align	4


	//----- nvinfo : EIATTR_CUDA_API_VERSION
	.align		4
        /*0000*/ 	.byte	0x04, 0x37
        /*0002*/ 	.short	(.L_7 - .L_6)
.L_6:
        /*0004*/ 	.word	0x00000082


	//----- nvinfo : EIATTR_KPARAM_INFO
	.align		4
.L_7:
        /*0008*/ 	.byte	0x04, 0x17
        /*000a*/ 	.short	(.L_9 - .L_8)
.L_8:
        /*000c*/ 	.word	0x00000000
        /*0010*/ 	.short	0x0007
        /*0012*/ 	.short	0x0024
        /*0014*/ 	.byte	0x00, 0xf0, 0x11, 0x00


	//----- nvinfo : EIATTR_KPARAM_INFO
	.align		4
.L_9:
        /*0018*/ 	.byte	0x04, 0x17
        /*001a*/ 	.short	(.L_11 - .L_10)
.L_10:
        /*001c*/ 	.word	0x00000000
        /*0020*/ 	.short	0x0006
        /*0022*/ 	.short	0x0020
        /*0024*/ 	.byte	0x00, 0xf0, 0x11, 0x00


	//----- nvinfo : EIATTR_KPARAM_INFO
	.align		4
.L_11:
        /*0028*/ 	.byte	0x04, 0x17
        /*002a*/ 	.short	(.L_13 - .L_12)
.L_12:
        /*002c*/ 	.word	0x00000000
        /*0030*/ 	.short	0x0005
        /*0032*/ 	.short	0x001c
        /*0034*/ 	.byte	0x00, 0xf0, 0x11, 0x00


	//----- nvinfo : EIATTR_KPARAM_INFO
	.align		4
.L_13:
        /*0038*/ 	.byte	0x04, 0x17
        /*003a*/ 	.short	(.L_15 - .L_14)
.L_14:
        /*003c*/ 	.word	0x00000000
        /*0040*/ 	.short	0x0004
        /*0042*/ 	.short	0x0018
        /*0044*/ 	.byte	0x00, 0xf0, 0x11, 0x00


	//----- nvinfo : EIATTR_KPARAM_INFO
	.align		4
.L_15:
        /*0048*/ 	.byte	0x04, 0x17
        /*004a*/ 	.short	(.L_17 - .L_16)
.L_16:
        /*004c*/ 	.word	0x00000000
        /*0050*/ 	.short	0x0003
        /*0052*/ 	.short	0x0010
        /*0054*/ 	.byte	0x00, 0xf5, 0x21, 0x00


	//----- nvinfo : EIATTR_KPARAM_INFO
	.align		4
.L_17:
        /*0058*/ 	.byte	0x04, 0x17
        /*005a*/ 	.short	(.L_19 - .L_18)
.L_18:
        /*005c*/ 	.word	0x00000000
        /*0060*/ 	.short	0x0002
        /*0062*/ 	.short	0x000c
        /*0064*/ 	.byte	0x00, 0xf0, 0x11, 0x00


	//----- nvinfo : EIATTR_KPARAM_INFO
	.align		4
.L_19:
        /*0068*/ 	.byte	0x04, 0x17
        /*006a*/ 	.short	(.L_21 - .L_20)
.L_20:
        /*006c*/ 	.word	0x00000000
        /*0070*/ 	.short	0x0001
        /*0072*/ 	.short	0x0008
        /*0074*/ 	.byte	0x00, 0xf0, 0x11, 0x00


	//----- nvinfo : EIATTR_KPARAM_INFO
	.align		4
.L_21:
        /*0078*/ 	.byte	0x04, 0x17
        /*007a*/ 	.short	(.L_23 - .L_22)
.L_22:
        /*007c*/ 	.word	0x00000000
        /*0080*/ 	.short	0x0000
        /*0082*/ 	.short	0x0000
        /*0084*/ 	.byte	0x00, 0xf5, 0x21, 0x00


	//----- nvinfo : EIATTR_SPARSE_MMA_MASK
	.align		4
.L_23:
        /*0088*/ 	.byte	0x03, 0x50
        /*008a*/ 	.short	0x0000


	//----- nvinfo : EIATTR_MAXREG_COUNT
	.align		4
        /*008c*/ 	.byte	0x03, 0x1b
        /*008e*/ 	.short	0x00ff


	//----- nvinfo : EIATTR_MERCURY_ISA_VERSION
	.align		4
        /*0090*/ 	.byte	0x03, 0x5f
        /*0092*/ 	.short	0x0101


	//----- nvinfo : EIATTR_VRC_CTA_INIT_COUNT
	.align		4
        /*0094*/ 	.byte	0x02, 0x4a
	.zero		1
	.zero		1


	//----- nvinfo : EIATTR_EXIT_INSTR_OFFSETS
	.align		4
        /*0098*/ 	.byte	0x04, 0x1c
        /*009a*/ 	.short	(.L_25 - .L_24)


	//   ....[0]....
.L_24:
        /*009c*/ 	.word	0x00000070


	//   ....[1]....
        /*00a0*/ 	.word	0x000000a0


	//   ....[2]....
        /*00a4*/ 	.word	0x00000ef0


	//----- nvinfo : EIATTR_CBANK_PARAM_SIZE
	.align		4
.L_25:
        /*00a8*/ 	.byte	0x03, 0x19
        /*00aa*/ 	.short	0x0028


	//----- nvinfo : EIATTR_PARAM_CBANK
	.align		4
        /*00ac*/ 	.byte	0x04, 0x0a
        /*00ae*/ 	.short	(.L_27 - .L_26)
	.align		4
.L_26:
        /*00b0*/ 	.word	index@(.nv.constant0._Z10maxpoolingPfiiS_iiii)
        /*00b4*/ 	.short	0x0380
        /*00b6*/ 	.short	0x0028


	//----- nvinfo : EIATTR_SW_WAR
	.align		4
.L_27:
        /*00b8*/ 	.byte	0x04, 0x36
        /*00ba*/ 	.short	(.L_29 - .L_28)
.L_28:
        /*00bc*/ 	.word	0x00000008
.L_29:


//--------------------- .nv.callgraph             --------------------------
	.section	.nv.callgraph,"",@"SHT_CUDA_CALLGRAPH"
	.align	4
	.sectionentsize	8
	.align		4
        /*0000*/ 	.word	0x00000000
	.align		4
        /*0004*/ 	.word	0xffffffff
	.align		4
        /*0008*/ 	.word	0x00000000
	.align		4
        /*000c*/ 	.word	0xfffffffe
	.align		4
        /*0010*/ 	.word	0x00000000
	.align		4
        /*0014*/ 	.word	0xfffffffd
	.align		4
        /*0018*/ 	.word	0x00000000
	.align		4
        /*001c*/ 	.word	0xfffffffc


//--------------------- .text._Z10maxpoolingPfiiS_iiii --------------------------
	.section	.text._Z10maxpoolingPfiiS_iiii,"ax",@progbits
	.align	128
        .global         _Z10maxpoolingPfiiS_iiii
        .type           _Z10maxpoolingPfiiS_iiii,@function
        .size           _Z10maxpoolingPfiiS_iiii,(.L_x_7 - _Z10maxpoolingPfiiS_iiii)
        .other          _Z10maxpoolingPfiiS_iiii,@"STO_CUDA_ENTRY STV_DEFAULT"
_Z10maxpoolingPfiiS_iiii:
.text._Z10maxpoolingPfiiS_iiii:
[----:B------:R-:W-:Y:S01]  /*0000*/  LDC R1, c[0x0][0x37c] ;  /* 0x0000df00ff017b82 */ /* 0x000fe20000000800 */
[----:B------:R-:W0:Y:S07]  /*0010*/  S2R R3, SR_TID.X ;  /* 0x0000000000037919 */ /* 0x000e2e0000002100 */
[----:B------:R-:W0:Y:S01]  /*0020*/  S2UR UR4, SR_CTAID.X ;  /* 0x00000000000479c3 */ /* 0x000e220000002500 */
[----:B------:R-:W1:Y:S07]  /*0030*/  LDCU UR5, c[0x0][0x3a4] ;  /* 0x00007480ff0577ac */ /* 0x000e6e0008000800 */
[----:B------:R-:W0:Y:S02]  /*0040*/  LDC R2, c[0x0][0x360] ;  /* 0x0000d800ff027b82 */ /* 0x000e240000000800 */
[----:B0-----:R-:W-:-:S05]  /*0050*/  IMAD R2, R2, UR4, R3 ;  /* 0x0000000402027c24 */ /* 0x001fca000f8e0203 */
[----:B-1----:R-:W-:-:S13]  /*0060*/  ISETP.GE.AND P0, PT, R2, UR5, PT ;  /* 0x0000000502007c0c */ /* 0x002fda000bf06270 */
[----:B------:R-:W-:Y:S05]  /*0070*/  @P0 EXIT ;  /* 0x000000000000094d */ /* 0x000fea0003800000 */
[----:B------:R-:W0:Y:S02]  /*0080*/  LDC R8, c[0x0][0x39c] ;  /* 0x0000e700ff087b82 */ /* 0x000e240000000800 */
[----:B0-----:R-:W-:-:S13]  /*0090*/  ISETP.GE.AND P0, PT, R8, 0x1, PT ;  /* 0x000000010800780c */ /* 0x001fda0003f06270 */
[----:B------:R-:W-:Y:S05]  /*00a0*/  @!P0 EXIT ;  /* 0x000000000000894d */ /* 0x000fea0003800000 */
[----:B------:R-:W0:Y:S01]  /*00b0*/  LDC R0, c[0x0][0x398] ;  /* 0x0000e600ff007b82 */ /* 0x000e220000000800 */
[----:B------:R-:W-:Y:S01]  /*00c0*/  IABS R9, R2 ;  /* 0x0000000200097213 */ /* 0x000fe20000000000 */
[----:B------:R-:W1:Y:S01]  /*00d0*/  LDCU UR5, c[0x0][0x388] ;  /* 0x00007100ff0577ac */ /* 0x000e620008000800 */
[C---:B------:R-:W-:Y:S02]  /*00e0*/  LOP3.LUT R24, R8.reuse, 0xf, RZ, 0xc0, !PT ;  /* 0x0000000f08187812 */ /* 0x040fe400078ec0ff */
[----:B------:R-:W-:Y:S01]  /*00f0*/  LOP3.LUT R25, R8, 0x7, RZ, 0xc0, !PT ;  /* 0x0000000708197812 */ /* 0x000fe200078ec0ff */
[----:B------:R-:W2:Y:S01]  /*0100*/  LDCU UR8, c[0x0][0x3a0] ;  /* 0x00007400ff0877ac */ /* 0x000ea20008000800 */
[----:B------:R-:W3:Y:S01]  /*0110*/  LDCU.64 UR10, c[0x0][0x390] ;  /* 0x00007200ff0a77ac */ /* 0x000ee20008000a00 */
[----:B------:R-:W4:Y:S01]  /*0120*/  LDCU.64 UR6, c[0x0][0x380] ;  /* 0x00007000ff0677ac */ /* 0x000f220008000a00 */
[----:B-1----:R-:W-:Y:S01]  /*0130*/  UIMAD UR4, UR5, UR5, URZ ;  /* 0x00000005050472a4 */ /* 0x002fe2000f8e02ff */
[----:B0-----:R-:W-:-:S05]  /*0140*/  IMAD R3, R0, R0, RZ ;  /* 0x0000000000037224 */ /* 0x001fca00078e02ff */
[----:B------:R-:W-:-:S04]  /*0150*/  IABS R11, R3 ;  /* 0x00000003000b7213 */ /* 0x000fc80000000000 */
[----:B------:R-:W0:Y:S08]  /*0160*/  I2F.RP R6, R11 ;  /* 0x0000000b00067306 */ /* 0x000e300000209400 */
[----:B0-----:R-:W0:Y:S02]  /*0170*/  MUFU.RCP R6, R6 ;  /* 0x0000000600067308 */ /* 0x001e240000001000 */
[----:B0-----:R-:W-:-:S06]  /*0180*/  VIADD R4, R6, 0xffffffe ;  /* 0x0ffffffe06047836 */ /* 0x001fcc0000000000 */
[----:B------:R0:W1:Y:S02]  /*0190*/  F2I.FTZ.U32.TRUNC.NTZ R5, R4 ;  /* 0x0000000400057305 */ /* 0x000064000021f000 */
[----:B0-----:R-:W-:Y:S02]  /*01a0*/  IMAD.MOV.U32 R4, RZ, RZ, RZ ;  /* 0x000000ffff047224 */ /* 0x001fe400078e00ff */
[----:B-1----:R-:W-:-:S04]  /*01b0*/  IMAD.MOV R10, RZ, RZ, -R5 ;  /* 0x000000ffff0a7224 */ /* 0x002fc800078e0a05 */
[----:B------:R-:W-:Y:S02]  /*01c0*/  IMAD R7, R10, R11, RZ ;  /* 0x0000000b0a077224 */ /* 0x000fe400078e02ff */
[----:B------:R-:W-:Y:S01]  /*01d0*/  IMAD.MOV.U32 R10, RZ, RZ, R9 ;  /* 0x000000ffff0a7224 */ /* 0x000fe200078e0009 */
[----:B------:R-:W-:Y:S01]  /*01e0*/  IABS R9, R3 ;  /* 0x0000000300097213 */ /* 0x000fe20000000000 */
[----:B------:R-:W-:Y:S01]  /*01f0*/  IMAD.HI.U32 R7, R5, R7, R4 ;  /* 0x0000000705077227 */ /* 0x000fe200078e0004 */
[----:B------:R-:W-:-:S03]  /*0200*/  IABS R5, R0 ;  /* 0x0000000000057213 */ /* 0x000fc60000000000 */
[----:B------:R-:W-:Y:S02]  /*0210*/  IMAD.MOV R13, RZ, RZ, -R9 ;  /* 0x000000ffff0d7224 */ /* 0x000fe400078e0a09 */
[----:B------:R-:W-:Y:S01]  /*0220*/  IMAD.HI.U32 R4, R7, R10, RZ ;  /* 0x0000000a07047227 */ /* 0x000fe200078e00ff */
[----:B------:R-:W0:Y:S03]  /*0230*/  I2F.RP R9, R5 ;  /* 0x0000000500097306 */ /* 0x000e260000209400 */
[----:B------:R-:W-:-:S05]  /*0240*/  IMAD R6, R4, R13, R10 ;  /* 0x0000000d04067224 */ /* 0x000fca00078e020a */
[----:B------:R-:W-:Y:S01]  /*0250*/  ISETP.GT.U32.AND P1, PT, R11, R6, PT ;  /* 0x000000060b00720c */ /* 0x000fe20003f24070 */
[----:B0-----:R-:W0:-:S12]  /*0260*/  MUFU.RCP R9, R9 ;  /* 0x0000000900097308 */ /* 0x001e180000001000 */
[----:B------:R-:W-:Y:S02]  /*0270*/  @!P1 IMAD.IADD R6, R6, 0x1, -R11 ;  /* 0x0000000106069824 */ /* 0x000fe400078e0a0b */
[----:B------:R-:W-:Y:S01]  /*0280*/  @!P1 VIADD R4, R4, 0x1 ;  /* 0x0000000104049836 */ /* 0x000fe20000000000 */
[----:B------:R-:W-:Y:S02]  /*0290*/  ISETP.NE.AND P1, PT, R3, RZ, PT ;  /* 0x000000ff0300720c */ /* 0x000fe40003f25270 */
[----:B------:R-:W-:Y:S02]  /*02a0*/  ISETP.GE.U32.AND P0, PT, R6, R11, PT ;  /* 0x0000000b0600720c */ /* 0x000fe40003f06070 */
[----:B------:R-:W-:-:S04]  /*02b0*/  LOP3.LUT R6, R2, R3, RZ, 0x3c, !PT ;  /* 0x0000000302067212 */ /* 0x000fc800078e3cff */
[----:B------:R-:W-:Y:S01]  /*02c0*/  ISETP.GE.AND P2, PT, R6, RZ, PT ;  /* 0x000000ff0600720c */ /* 0x000fe20003f46270 */
[----:B0-----:R-:W-:-:S04]  /*02d0*/  VIADD R6, R9, 0xffffffe ;  /* 0x0ffffffe09067836 */ /* 0x001fc80000000000 */
[----:B------:R0:W1:Y:S02]  /*02e0*/  F2I.FTZ.U32.TRUNC.NTZ R7, R6 ;  /* 0x0000000600077305 */ /* 0x000064000021f000 */
[----:B------:R-:W-:-:S06]  /*02f0*/  @P0 VIADD R4, R4, 0x1 ;  /* 0x0000000104040836 */ /* 0x000fcc0000000000 */
[----:B------:R-:W-:Y:S01]  /*0300*/  @!P2 IMAD.MOV R4, RZ, RZ, -R4 ;  /* 0x000000ffff04a224 */ /* 0x000fe200078e0a04 */
[----:B------:R-:W-:Y:S01]  /*0310*/  @!P1 LOP3.LUT R4, RZ, R3, RZ, 0x33, !PT ;  /* 0x00000003ff049212 */ /* 0x000fe200078e33ff */
[----:B0-----:R-:W-:-:S04]  /*0320*/  IMAD.MOV.U32 R6, RZ, RZ, RZ ;  /* 0x000000ffff067224 */ /* 0x001fc800078e00ff */
[----:B------:R-:W-:Y:S02]  /*0330*/  IMAD R9, R3, R4, RZ ;  /* 0x0000000403097224 */ /* 0x000fe400078e02ff */
[----:B-1----:R-:W-:Y:S02]  /*0340*/  IMAD.MOV R10, RZ, RZ, -R7 ;  /* 0x000000ffff0a7224 */ /* 0x002fe400078e0a07 */
[----:B------:R-:W-:Y:S02]  /*0350*/  IMAD.IADD R11, R2, 0x1, -R9 ;  /* 0x00000001020b7824 */ /* 0x000fe400078e0a09 */
[----:B------:R-:W-:Y:S02]  /*0360*/  IMAD R3, R10, R5, RZ ;  /* 0x000000050a037224 */ /* 0x000fe400078e02ff */
[----:B------:R-:W-:Y:S01]  /*0370*/  IMAD R4, R4, UR4, RZ ;  /* 0x0000000404047c24 */ /* 0x000fe2000f8e02ff */
[----:B------:R-:W-:Y:S01]  /*0380*/  IABS R2, R11 ;  /* 0x0000000b00027213 */ /* 0x000fe20000000000 */
[----:B------:R-:W-:Y:S01]  /*0390*/  IMAD.HI.U32 R6, R7, R3, R6 ;  /* 0x0000000307067227 */ /* 0x000fe200078e0006 */
[----:B------:R-:W-:-:S03]  /*03a0*/  UMOV UR4, URZ ;  /* 0x000000ff00047c82 */ /* 0x000fc60008000000 */
[----:B------:R-:W-:Y:S02]  /*03b0*/  VIADD R7, R24, 0xffffffff ;  /* 0xffffffff18077836 */ /* 0x000fe40000000000 */
[----:B------:R-:W-:-:S04]  /*03c0*/  IMAD.HI.U32 R6, R6, R2, RZ ;  /* 0x0000000206067227 */ /* 0x000fc800078e00ff */
[----:B------:R-:W-:Y:S02]  /*03d0*/  IMAD.MOV R3, RZ, RZ, -R6 ;  /* 0x000000ffff037224 */ /* 0x000fe400078e0a06 */
[----:B------:R-:W-:Y:S02]  /*03e0*/  VIADD R10, R25, 0xffffffff ;  /* 0xffffffff190a7836 */ /* 0x000fe40000000000 */
[----:B------:R-:W-:-:S05]  /*03f0*/  IMAD R2, R5, R3, R2 ;  /* 0x0000000305027224 */ /* 0x000fca00078e0202 */
[----:B------:R-:W-:-:S13]  /*0400*/  ISETP.GT.U32.AND P1, PT, R5, R2, PT ;  /* 0x000000020500720c */ /* 0x000fda0003f24070 */
[----:B------:R-:W-:Y:S02]  /*0410*/  @!P1 IMAD.IADD R2, R2, 0x1, -R5 ;  /* 0x0000000102029824 */ /* 0x000fe400078e0a05 */
[----:B------:R-:W-:Y:S01]  /*0420*/  @!P1 VIADD R6, R6, 0x1 ;  /* 0x0000000106069836 */ /* 0x000fe20000000000 */
[----:B------:R-:W-:Y:S02]  /*0430*/  ISETP.NE.AND P1, PT, R0, RZ, PT ;  /* 0x000000ff0000720c */ /* 0x000fe40003f25270 */
[----:B------:R-:W-:Y:S02]  /*0440*/  ISETP.GE.U32.AND P0, PT, R2, R5, PT ;  /* 0x000000050200720c */ /* 0x000fe40003f06070 */
[----:B------:R-:W-:-:S04]  /*0450*/  LOP3.LUT R2, R11, R0, RZ, 0x3c, !PT ;  /* 0x000000000b027212 */ /* 0x000fc800078e3cff */
[----:B------:R-:W-:Y:S02]  /*0460*/  ISETP.GE.AND P2, PT, R2, RZ, PT ;  /* 0x000000ff0200720c */ /* 0x000fe40003f46270 */
[----:B------:R-:W-:-:S05]  /*0470*/  SHF.R.S32.HI R2, RZ, 0x1f, R9 ;  /* 0x0000001fff027819 */ /* 0x000fca0000011409 */
[----:B------:R-:W-:Y:S01]  /*0480*/  @P0 VIADD R6, R6, 0x1 ;  /* 0x0000000106060836 */ /* 0x000fe20000000000 */
[----:B------:R-:W-:-:S05]  /*0490*/  ISETP.GE.U32.AND P0, PT, R7, 0x7, PT ;  /* 0x000000070700780c */ /* 0x000fca0003f06070 */
[----:B------:R-:W-:Y:S01]  /*04a0*/  @!P2 IMAD.MOV R6, RZ, RZ, -R6 ;  /* 0x000000ffff06a224 */ /* 0x000fe200078e0a06 */
[----:B------:R-:W-:Y:S02]  /*04b0*/  @!P1 LOP3.LUT R6, RZ, R0, RZ, 0x33, !PT ;  /* 0x00000000ff069212 */ /* 0x000fe400078e33ff */
[----:B------:R-:W-:-:S03]  /*04c0*/  ISETP.GE.U32.AND P1, PT, R10, 0x3, PT ;  /* 0x000000030a00780c */ /* 0x000fc60003f26070 */
[----:B------:R-:W-:-:S04]  /*04d0*/  IMAD R0, R6, R0, RZ ;  /* 0x0000000006007224 */ /* 0x000fc800078e02ff */
[--C-:B------:R-:W-:Y:S01]  /*04e0*/  IMAD.IADD R3, R11, 0x1, -R0.reuse ;  /* 0x000000010b037824 */ /* 0x100fe200078e0a00 */
[----:B------:R-:W-:Y:S01]  /*04f0*/  SHF.R.S32.HI R5, RZ, 0x1f, R0 ;  /* 0x0000001fff057819 */ /* 0x000fe20000011400 */
[----:B------:R-:W-:-:S03]  /*0500*/  IMAD.MOV.U32 R11, RZ, RZ, -0x3c800000 ;  /* 0xc3800000ff0b7424 */ /* 0x000fc600078e00ff */
[----:B------:R-:W-:Y:S02]  /*0510*/  IADD3 R9, P2, P3, R3, R0, R9 ;  /* 0x0000000003097210 */ /* 0x000fe40007b5e009 */
[--C-:B------:R-:W-:Y:S01]  /*0520*/  SHF.R.S32.HI R0, RZ, 0x1f, R3.reuse ;  /* 0x0000001fff007819 */ /* 0x100fe20000011403 */
[----:B------:R-:W-:Y:S01]  /*0530*/  IMAD R3, R6, UR5, R3 ;  /* 0x0000000506037c24 */ /* 0x000fe2000f8e0203 */
[----:B----4-:R-:W-:Y:S02]  /*0540*/  UIADD3 UR5, UP0, UPT, UR6, 0x20, URZ ;  /* 0x0000002006057890 */ /* 0x010fe4000ff1e0ff */
[----:B------:R-:W-:Y:S01]  /*0550*/  IADD3.X R6, PT, PT, R0, R5, R2, P2, P3 ;  /* 0x0000000500067210 */ /* 0x000fe200017e6402 */
[----:B--2---:R-:W-:Y:S01]  /*0560*/  IMAD R3, R3, UR8, RZ ;  /* 0x0000000803037c24 */ /* 0x004fe2000f8e02ff */
[----:B---3--:R-:W-:Y:S01]  /*0570*/  LEA R2, P2, R9, UR10, 0x2 ;  /* 0x0000000a09027c11 */ /* 0x008fe2000f8410ff */
[----:B------:R-:W0:Y:S03]  /*0580*/  LDCU.64 UR8, c[0x0][0x358] ;  /* 0x00006b00ff0877ac */ /* 0x000e260008000a00 */
[----:B------:R-:W-:Y:S01]  /*0590*/  SHF.R.S32.HI R7, RZ, 0x1f, R3 ;  /* 0x0000001fff077819 */ /* 0x000fe20000011403 */
[----:B------:R-:W-:Y:S01]  /*05a0*/  UIADD3.X UR6, UPT, UPT, URZ, UR7, URZ, UP0, !UPT ;  /* 0x00000007ff067290 */ /* 0x000fe200087fe4ff */
[----:B------:R-:W-:-:S02]  /*05b0*/  IADD3 R0, P3, PT, R4, R3, RZ ;  /* 0x0000000304007210 */ /* 0x000fc40007f7e0ff */
[----:B------:R-:W-:Y:S02]  /*05c0*/  LEA.HI.X R3, R9, UR11, R6, 0x2, P2 ;  /* 0x0000000b09037c11 */ /* 0x000fe400090f1406 */
[----:B------:R-:W-:Y:S02]  /*05d0*/  LOP3.LUT R6, R8, 0x7ffffff0, RZ, 0xc0, !PT ;  /* 0x7ffffff008067812 */ /* 0x000fe400078ec0ff */
[----:B------:R-:W-:Y:S02]  /*05e0*/  LEA.HI.X.SX32 R7, R4, R7, 0x1, P3 ;  /* 0x0000000704077211 */ /* 0x000fe400018f0eff */
[----:B------:R-:W-:Y:S01]  /*05f0*/  LOP3.LUT R8, R8, 0x3, RZ, 0xc0, !PT ;  /* 0x0000000308087812 */ /* 0x000fe200078ec0ff */
[----:B------:R-:W-:-:S07]  /*0600*/  IMAD.MOV R10, RZ, RZ, -R6 ;  /* 0x000000ffff0a7224 */ /* 0x000fce00078e0a06 */
.L_x_5:
[----:B-1----:R-:W1:Y:S01]  /*0610*/  LDC R9, c[0x0][0x388] ;  /* 0x0000e200ff097b82 */ /* 0x002e620000000800 */
[----:B------:R-:W2:Y:S01]  /*0620*/  LDCU UR7, c[0x0][0x39c] ;  /* 0x00007380ff0777ac */ /* 0x000ea20008000800 */
[----:B------:R-:W-:Y:S01]  /*0630*/  IMAD.MOV.U32 R13, RZ, RZ, RZ ;  /* 0x000000ffff0d7224 */ /* 0x000fe200078e00ff */
[----:B--2---:R-:W-:Y:S01]  /*0640*/  UISETP.GE.U32.AND UP0, UPT, UR7, 0x10, UPT ;  /* 0x000000100700788c */ /* 0x004fe2000bf06070 */
[----:B-1----:R-:W-:Y:S01]  /*0650*/  IMAD R9, R9, UR4, RZ ;  /* 0x0000000409097c24 */ /* 0x002fe2000f8e02ff */
[----:B------:R-:W-:-:S04]  /*0660*/  UIADD3 UR4, UPT, UPT, UR4, 0x1, URZ ;  /* 0x0000000104047890 */ /* 0x000fc8000fffe0ff */
[----:B------:R-:W-:Y:S01]  /*0670*/  IADD3 R12, P2, PT, R9, R0, RZ ;  /* 0x00000000090c7210 */ /* 0x000fe20007f5e0ff */
[----:B------:R-:W-:-:S03]  /*0680*/  UISETP.NE.AND UP1, UPT, UR4, UR7, UPT ;  /* 0x000000070400728c */ /* 0x000fc6000bf25270 */
[----:B------:R-:W-:Y:S01]  /*0690*/  LEA.HI.X.SX32 R9, R9, R7, 0x1, P2 ;  /* 0x0000000709097211 */ /* 0x000fe200010f0eff */
[----:B------:R-:W-:Y:S08]  /*06a0*/  BRA.U !UP0, `(.L_x_0) ;  /* 0x0000000108e47547 */ /* 0x000ff0000b800000 */
[----:B------:R-:W-:Y:S01]  /*06b0*/  LEA R4, P2, R12, UR5, 0x2 ;  /* 0x000000050c047c11 */ /* 0x000fe2000f8410ff */
[----:B------:R-:W-:-:S03]  /*06c0*/  IMAD.MOV.U32 R13, RZ, RZ, R10 ;  /* 0x000000ffff0d7224 */ /* 0x000fc600078e000a */
[----:B------:R-:W-:-:S09]  /*06d0*/  LEA.HI.X R5, R12, UR6, R9, 0x2, P2 ;  /* 0x000000060c057c11 */ /* 0x000fd200090f1409 */
.L_x_1:
[----:B0-----:R-:W2:Y:S04]  /*06e0*/  LDG.E R26, desc[UR8][R4.64+-0x20] ;  /* 0xffffe008041a7981 */ /* 0x001ea8000c1e1900 */
[----:B------:R-:W3:Y:S04]  /*06f0*/  LDG.E R23, desc[UR8][R4.64+-0x1c] ;  /* 0xffffe40804177981 */ /* 0x000ee8000c1e1900 */
[----:B------:R-:W4:Y:S04]  /*0700*/  LDG.E R22, desc[UR8][R4.64+-0x18] ;  /* 0xffffe80804167981 */ /* 0x000f28000c1e1900 */
[----:B------:R-:W5:Y:S04]  /*0710*/  LDG.E R21, desc[UR8][R4.64+-0x14] ;  /* 0xffffec0804157981 */ /* 0x000f68000c1e1900 */
[----:B------:R-:W5:Y:S04]  /*0720*/  LDG.E R20, desc[UR8][R4.64+-0x10] ;  /* 0xfffff00804147981 */ /* 0x000f68000c1e1900 */
[----:B------:R-:W5:Y:S04]  /*0730*/  LDG.E R14, desc[UR8][R4.64+-0xc] ;  /* 0xfffff408040e7981 */ /* 0x000f68000c1e1900 */
[----:B------:R-:W5:Y:S04]  /*0740*/  LDG.E R15, desc[UR8][R4.64+-0x8] ;  /* 0xfffff808040f7981 */ /* 0x000f68000c1e1900 */
[----:B------:R-:W5:Y:S04]  /*0750*/  LDG.E R16, desc[UR8][R4.64+-0x4] ;  /* 0xfffffc0804107981 */ /* 0x000f68000c1e1900 */
[----:B------:R-:W5:Y:S04]  /*0760*/  LDG.E R17, desc[UR8][R4.64] ;  /* 0x0000000804117981 */ /* 0x000f68000c1e1900 */
[----:B------:R-:W5:Y:S04]  /*0770*/  LDG.E R18, desc[UR8][R4.64+0x4] ;  /* 0x0000040804127981 */ /* 0x000f68000c1e1900 */
[----:B------:R-:W5:Y:S01]  /*0780*/  LDG.E R19, desc[UR8][R4.64+0x8] ;  /* 0x0000080804137981 */ /* 0x000f62000c1e1900 */
[----:B--2---:R-:W-:-:S04]  /*0790*/  FSETP.GEU.AND P2, PT, R11, R26, PT ;  /* 0x0000001a0b00720b */ /* 0x004fc80003f4e000 */
[----:B------:R-:W-:Y:S02]  /*07a0*/  FSEL R26, R26, R11, !P2 ;  /* 0x0000000b1a1a7208 */ /* 0x000fe40005000000 */
[----:B------:R-:W2:Y:S02]  /*07b0*/  LDG.E R11, desc[UR8][R4.64+0xc] ;  /* 0x00000c08040b7981 */ /* 0x000ea4000c1e1900 */
[----:B---3--:R-:W-:-:S04]  /*07c0*/  FSETP.GEU.AND P2, PT, R26, R23, PT ;  /* 0x000000171a00720b */ /* 0x008fc80003f4e000 */
[----:B------:R-:W-:Y:S02]  /*07d0*/  FSEL R27, R23, R26, !P2 ;  /* 0x0000001a171b7208 */ /* 0x000fe40005000000 */
[----:B------:R-:W3:Y:S02]  /*07e0*/  LDG.E R23, desc[UR8][R4.64+0x10] ;  /* 0x0000100804177981 */ /* 0x000ee4000c1e1900 */
[----:B----4-:R-:W-:-:S04]  /*07f0*/  FSETP.GEU.AND P2, PT, R27, R22, PT ;  /* 0x000000161b00720b */ /* 0x010fc80003f4e000 */
[----:B------:R-:W-:Y:S02]  /*0800*/  FSEL R26, R22, R27, !P2 ;  /* 0x0000001b161a7208 */ /* 0x000fe40005000000 */
[----:B------:R-:W4:Y:S02]  /*0810*/  LDG.E R22, desc[UR8][R4.64+0x14] ;  /* 0x0000140804167981 */ /* 0x000f24000c1e1900 */
[----:B-----5:R-:W-:-:S04]  /*0820*/  FSETP.GEU.AND P2, PT, R26, R21, PT ;  /* 0x000000151a00720b */ /* 0x020fc80003f4e000 */
[----:B------:R-:W-:Y:S02]  /*0830*/  FSEL R27, R21, R26, !P2 ;  /* 0x0000001a151b7208 */ /* 0x000fe40005000000 */
[----:B------:R-:W5:Y:S02]  /*0840*/  LDG.E R21, desc[UR8][R4.64+0x18] ;  /* 0x0000180804157981 */ /* 0x000f64000c1e1900 */
[----:B------:R-:W-:-:S04]  /*0850*/  FSETP.GEU.AND P2, PT, R27, R20, PT ;  /* 0x000000141b00720b */ /* 0x000fc80003f4e000 */
[----:B------:R-:W-:Y:S02]  /*0860*/  FSEL R27, R20, R27, !P2 ;  /* 0x0000001b141b7208 */ /* 0x000fe40005000000 */
[----:B------:R0:W5:Y:S01]  /*0870*/  LDG.E R20, desc[UR8][R4.64+0x1c] ;  /* 0x00001c0804147981 */ /* 0x000162000c1e1900 */
[----:B------:R-:W-:Y:S01]  /*0880*/  VIADD R13, R13, 0x10 ;  /* 0x000000100d0d7836 */ /* 0x000fe20000000000 */
[----:B------:R-:W-:-:S04]  /*0890*/  FSETP.GEU.AND P2, PT, R27, R14, PT ;  /* 0x0000000e1b00720b */ /* 0x000fc80003f4e000 */
[----:B------:R-:W-:Y:S02]  /*08a0*/  FSEL R14, R14, R27, !P2 ;  /* 0x0000001b0e0e7208 */ /* 0x000fe40005000000 */
[----:B------:R-:W-:Y:S02]  /*08b0*/  ISETP.NE.AND P3, PT, R13, RZ, PT ;  /* 0x000000ff0d00720c */ /* 0x000fe40003f65270 */
[----:B------:R-:W-:Y:S02]  /*08c0*/  FSETP.GEU.AND P2, PT, R14, R15, PT ;  /* 0x0000000f0e00720b */ /* 0x000fe40003f4e000 */
[----:B0-----:R-:W-:Y:S02]  /*08d0*/  IADD3 R4, P4, PT, R4, 0x40, RZ ;  /* 0x0000004004047810 */ /* 0x001fe40007f9e0ff */
[----:B------:R-:W-:-:S03]  /*08e0*/  FSEL R15, R15, R14, !P2 ;  /* 0x0000000e0f0f7208 */ /* 0x000fc60005000000 */
[----:B------:R-:W-:Y:S01]  /*08f0*/  IMAD.X R5, RZ, RZ, R5, P4 ;  /* 0x000000ffff057224 */ /* 0x000fe200020e0605 */
[----:B------:R-:W-:-:S04]  /*0900*/  FSETP.GEU.AND P2, PT, R15, R16, PT ;  /* 0x000000100f00720b */ /* 0x000fc80003f4e000 */
[----:B------:R-:W-:-:S04]  /*0910*/  FSEL R16, R16, R15, !P2 ;  /* 0x0000000f10107208 */ /* 0x000fc80005000000 */
[----:B------:R-:W-:-:S04]  /*0920*/  FSETP.GEU.AND P2, PT, R16, R17, PT ;  /* 0x000000111000720b */ /* 0x000fc80003f4e000 */
[----:B------:R-:W-:-:S04]  /*0930*/  FSEL R17, R17, R16, !P2 ;  /* 0x0000001011117208 */ /* 0x000fc80005000000 */
[----:B------:R-:W-:-:S04]  /*0940*/  FSETP.GEU.AND P2, PT, R17, R18, PT ;  /* 0x000000121100720b */ /* 0x000fc80003f4e000 */
[----:B------:R-:W-:-:S04]  /*0950*/  FSEL R18, R18, R17, !P2 ;  /* 0x0000001112127208 */ /* 0x000fc80005000000 */
[----:B------:R-:W-:-:S04]  /*0960*/  FSETP.GEU.AND P2, PT, R18, R19, PT ;  /* 0x000000131200720b */ /* 0x000fc80003f4e000 */
[----:B------:R-:W-:-:S04]  /*0970*/  FSEL R18, R19, R18, !P2 ;  /* 0x0000001213127208 */ /* 0x000fc80005000000 */
[----:B--2---:R-:W-:-:S04]  /*0980*/  FSETP.GEU.AND P2, PT, R18, R11, PT ;  /* 0x0000000b1200720b */ /* 0x004fc80003f4e000 */
[----:B------:R-:W-:-:S04]  /*0990*/  FSEL R18, R11, R18, !P2 ;  /* 0x000000120b127208 */ /* 0x000fc80005000000 */
[----:B---3--:R-:W-:-:S04]  /*09a0*/  FSETP.GEU.AND P2, PT, R18, R23, PT ;  /* 0x000000171200720b */ /* 0x008fc80003f4e000 */
[----:B------:R-:W-:-:S04]  /*09b0*/  FSEL R23, R23, R18, !P2 ;  /* 0x0000001217177208 */ /* 0x000fc80005000000 */
[----:B----4-:R-:W-:-:S04]  /*09c0*/  FSETP.GEU.AND P2, PT, R23, R22, PT ;  /* 0x000000161700720b */ /* 0x010fc80003f4e000 */
[----:B------:R-:W-:-:S04]  /*09d0*/  FSEL R22, R22, R23, !P2 ;  /* 0x0000001716167208 */ /* 0x000fc80005000000 */
[----:B-----5:R-:W-:-:S04]  /*09e0*/  FSETP.GEU.AND P2, PT, R22, R21, PT ;  /* 0x000000151600720b */ /* 0x020fc80003f4e000 */
[----:B------:R-:W-:-:S04]  /*09f0*/  FSEL R11, R21, R22, !P2 ;  /* 0x00000016150b7208 */ /* 0x000fc80005000000 */
[----:B------:R-:W-:-:S04]  /*0a00*/  FSETP.GEU.AND P2, PT, R11, R20, PT ;  /* 0x000000140b00720b */ /* 0x000fc80003f4e000 */
[----:B------:R-:W-:Y:S01]  /*0a10*/  FSEL R11, R20, R11, !P2 ;  /* 0x0000000b140b7208 */ /* 0x000fe20005000000 */
[----:B------:R-:W-:Y:S08]  /*0a20*/  @P3 BRA `(.L_x_1) ;  /* 0xfffffffc002c3947 */ /* 0x000ff0000383ffff */
[----:B------:R-:W-:-:S07]  /*0a30*/  IMAD.MOV.U32 R13, RZ, RZ, R6 ;  /* 0x000000ffff0d7224 */ /* 0x000fce00078e0006 */
.L_x_0:
[----:B------:R-:W-:-:S13]  /*0a40*/  ISETP.NE.AND P2, PT, R24, RZ, PT ;  /* 0x000000ff1800720c */ /* 0x000fda0003f45270 */
[----:B------:R-:W-:Y:S05]  /*0a50*/  @!P2 BRA `(.L_x_2) ;  /* 0x00000004001ca947 */ /* 0x000fea0003800000 */
[----:B------:R-:W-:Y:S01]  /*0a60*/  ISETP.NE.AND P2, PT, R25, RZ, PT ;  /* 0x000000ff1900720c */ /* 0x000fe20003f45270 */
[----:B------:R-:W-:-:S12]  /*0a70*/  @!P0 BRA `(.L_x_3) ;  /* 0x0000000000788947 */ /* 0x000fd80003800000 */
[----:B------:R-:W1:Y:S01]  /*0a80*/  LDCU.64 UR10, c[0x0][0x380] ;  /* 0x00007000ff0a77ac */ /* 0x000e620008000a00 */
[----:B------:R-:W-:-:S05]  /*0a90*/  IADD3 R5, P3, PT, R13, R12, RZ ;  /* 0x0000000c0d057210 */ /* 0x000fca0007f7e0ff */
[----:B------:R-:W-:Y:S01]  /*0aa0*/  IMAD.X R14, RZ, RZ, R9, P3 ;  /* 0x000000ffff0e7224 */ /* 0x000fe200018e0609 */
[----:B-1----:R-:W-:-:S04]  /*0ab0*/  LEA R4, P3, R5, UR10, 0x2 ;  /* 0x0000000a05047c11 */ /* 0x002fc8000f8610ff */
[----:B------:R-:W-:-:S05]  /*0ac0*/  LEA.HI.X R5, R5, UR11, R14, 0x2, P3 ;  /* 0x0000000b05057c11 */ /* 0x000fca00098f140e */
[----:B0-----:R-:W2:Y:S04]  /*0ad0*/  LDG.E R14, desc[UR8][R4.64] ;  /* 0x00000008040e7981 */ /* 0x001ea8000c1e1900 */
[----:B------:R-:W3:Y:S04]  /*0ae0*/  LDG.E R16, desc[UR8][R4.64+0x4] ;  /* 0x0000040804107981 */ /* 0x000ee8000c1e1900 */
[----:B------:R-:W4:Y:S04]  /*0af0*/  LDG.E R18, desc[UR8][R4.64+0x8] ;  /* 0x0000080804127981 */ /* 0x000f28000c1e1900 */
[----:B------:R-:W5:Y:S04]  /*0b00*/  LDG.E R20, desc[UR8][R4.64+0xc] ;  /* 0x00000c0804147981 */ /* 0x000f68000c1e1900 */
[----:B------:R-:W5:Y:S04]  /*0b10*/  LDG.E R22, desc[UR8][R4.64+0x10] ;  /* 0x0000100804167981 */ /* 0x000f68000c1e1900 */
[----:B------:R-:W5:Y:S04]  /*0b20*/  LDG.E R26, desc[UR8][R4.64+0x14] ;  /* 0x00001408041a7981 */ /* 0x000f68000c1e1900 */
[----:B------:R-:W5:Y:S04]  /*0b30*/  LDG.E R28, desc[UR8][R4.64+0x18] ;  /* 0x00001808041c7981 */ /* 0x000f68000c1e1900 */
[----:B------:R-:W5:Y:S01]  /*0b40*/  LDG.E R15, desc[UR8][R4.64+0x1c] ;  /* 0x00001c08040f7981 */ /* 0x000f62000c1e1900 */
[----:B------:R-:W-:Y:S01]  /*0b50*/  VIADD R13, R13, 0x8 ;  /* 0x000000080d0d7836 */ /* 0x000fe20000000000 */
        /* <DEDUP_REMOVED lines=9> */
[----:B------:R-:W-:-:S04]  /*0bf0*/  FSEL R11, R22, R11, !P3 ;  /* 0x0000000b160b7208 */ /* 0x000fc80005800000 */
[----:B------:R-:W-:-:S04]  /*0c00*/  FSETP.GEU.AND P3, PT, R11, R26, PT ;  /* 0x0000001a0b00720b */ /* 0x000fc80003f6e000 */
[----:B------:R-:W-:-:S04]  /*0c10*/  FSEL R11, R26, R11, !P3 ;  /* 0x0000000b1a0b7208 */ /* 0x000fc80005800000 */
[----:B------:R-:W-:-:S04]  /*0c20*/  FSETP.GEU.AND P3, PT, R11, R28, PT ;  /* 0x0000001c0b00720b */ /* 0x000fc80003f6e000 */
[----:B------:R-:W-:-:S04]  /*0c30*/  FSEL R11, R28, R11, !P3 ;  /* 0x0000000b1c0b7208 */ /* 0x000fc80005800000 */
[----:B------:R-:W-:-:S04]  /*0c40*/  FSETP.GEU.AND P3, PT, R11, R15, PT ;  /* 0x0000000f0b00720b */ /* 0x000fc80003f6e000 */
[----:B------:R-:W-:-:S09]  /*0c50*/  FSEL R11, R15, R11, !P3 ;  /* 0x0000000b0f0b7208 */ /* 0x000fd20005800000 */
.L_x_3:
        /* <DEDUP_REMOVED lines=20> */
[----:B------:R-:W-:-:S09]  /*0da0*/  FSEL R11, R20, R11, !P3 ;  /* 0x0000000b140b7208 */ /* 0x000fd20005800000 */
.L_x_4:
[----:B------:R-:W-:Y:S05]  /*0db0*/  @!P2 BRA `(.L_x_2) ;  /* 0x000000000044a947 */ /* 0x000fea0003800000 */
[----:B------:R-:W1:Y:S01]  /*0dc0*/  LDCU.64 UR10, c[0x0][0x380] ;  /* 0x00007000ff0a77ac */ /* 0x000e620008000a00 */
[----:B------:R-:W-:-:S05]  /*0dd0*/  IADD3 R12, P2, PT, R13, R12, RZ ;  /* 0x0000000c0d0c7210 */ /* 0x000fca0007f5e0ff */
[----:B------:R-:W-:Y:S01]  /*0de0*/  IMAD.X R9, RZ, RZ, R9, P2 ;  /* 0x000000ffff097224 */ /* 0x000fe200010e0609 */
[----:B-1----:R-:W-:-:S04]  /*0df0*/  LEA R4, P2, R12, UR10, 0x2 ;  /* 0x0000000a0c047c11 */ /* 0x002fc8000f8410ff */
[----:B------:R-:W-:-:S05]  /*0e00*/  LEA.HI.X R5, R12, UR11, R9, 0x2, P2 ;  /* 0x0000000b0c057c11 */ /* 0x000fca00090f1409 */
[----:B0-----:R-:W2:Y:S01]  /*0e10*/  LDG.E R12, desc[UR8][R4.64] ;  /* 0x00000008040c7981 */ /* 0x001ea2000c1e1900 */
[----:B------:R-:W-:Y:S02]  /*0e20*/  ISETP.NE.AND P3, PT, R8, 0x1, PT ;  /* 0x000000010800780c */ /* 0x000fe40003f65270 */
[----:B--2---:R-:W-:-:S04]  /*0e30*/  FSETP.GEU.AND P2, PT, R11, R12, PT ;  /* 0x0000000c0b00720b */ /* 0x004fc80003f4e000 */
[----:B------:R-:W-:-:S07]  /*0e40*/  FSEL R11, R12, R11, !P2 ;  /* 0x0000000b0c0b7208 */ /* 0x000fce0005000000 */
[----:B------:R-:W-:Y:S05]  /*0e50*/  @!P3 BRA `(.L_x_2) ;  /* 0x00000000001cb947 */ /* 0x000fea0003800000 */
[----:B------:R-:W-:Y:S01]  /*0e60*/  ISETP.NE.AND P3, PT, R8, 0x2, PT ;  /* 0x000000020800780c */ /* 0x000fe20003f65270 */
[----:B------:R-:W2:-:S12]  /*0e70*/  LDG.E R12, desc[UR8][R4.64+0x4] ;  /* 0x00000408040c7981 */ /* 0x000e98000c1e1900 */
[----:B------:R-:W3:Y:S01]  /*0e80*/  @P3 LDG.E R14, desc[UR8][R4.64+0x8] ;  /* 0x00000808040e3981 */ /* 0x000ee2000c1e1900 */
[----:B--2---:R-:W-:-:S04]  /*0e90*/  FSETP.GEU.AND P2, PT, R11, R12, PT ;  /* 0x0000000c0b00720b */ /* 0x004fc80003f4e000 */
[----:B------:R-:W-:-:S04]  /*0ea0*/  FSEL R11, R12, R11, !P2 ;  /* 0x0000000b0c0b7208 */ /* 0x000fc80005000000 */
[----:B---3--:R-:W-:-:S04]  /*0eb0*/  @P3 FSETP.GEU.AND P2, PT, R11, R14, PT ;  /* 0x0000000e0b00320b */ /* 0x008fc80003f4e000 */
[----:B------:R-:W-:-:S09]  /*0ec0*/  @P3 FSEL R11, R14, R11, !P2 ;  /* 0x0000000b0e0b3208 */ /* 0x000fd20005000000 */
.L_x_2:
[----:B0-----:R1:W-:Y:S01]  /*0ed0*/  STG.E desc[UR8][R2.64], R11 ;  /* 0x0000000b02007986 */ /* 0x0013e2000c101908 */
[----:B------:R-:W-:Y:S05]  /*0ee0*/  BRA.U UP1, `(.L_x_5) ;  /* 0xfffffff501c87547 */ /* 0x000fea000b83ffff */
[----:B------:R-:W-:Y:S05]  /*0ef0*/  EXIT ;  /* 0x000000000000794d */ /* 0x000fea0003800000 */
.L_x_6:
[----:B------:R-:W-:-:S00]  /*0f00*/  BRA `(.L_x_6) ;  /* 0xfffffffc00fc7947 */ /* 0x000fc0000383ffff */
[----:B------:R-:W-:-:S00]  /*0f10*/  NOP ;  /* 0x0000000000007918 */ /* 0x000fc00000000000 */
        /* <DEDUP_REMOVED lines=14> */
.L_x_7:


//--------------------- .nv.shared.reserved.0     --------------------------
	.section	.nv.shared.reserved.0,"aw",@nobits
	.weak		__nv_reservedSMEM_offset_0_alias
	.size		__nv_reservedSMEM_offset_0_alias, 0, 64
	.other		__nv_reservedSMEM_offset_0_alias,@"STO_CUDA_RESERVED_SHARED STV_DEFAULT"
__nv_reservedSMEM_offset_0_alias:
	.zero		0
	.zero		64


//--------------------- .nv.constant0._Z10maxpoolingPfiiS_iiii --------------------------
	.section	.nv.constant0._Z10maxpoolingPfiiS_iiii,"a",@progbits
	.sectionflags	@""
	.align	4
.nv.constant0._Z10maxpoolingPfiiS_iiii:
	.zero		936


//--------------------- SYMBOLS --------------------------

	.type		.nv.reservedSmem.offset0,@object
	.size		.nv.reservedSmem.offset0,0x4
